//
// Generated by NVIDIA NVVM Compiler
//
// Compiler Build ID: CL-36424714
// Cuda compilation tools, release 13.0, V13.0.88
// Based on NVVM 20.0.0
//

.version 9.0
.target sm_100
.address_size 64

	// .globl	add

.visible .entry add(
	.param .u64 .ptr .align 1 add_param_0,
	.param .u64 .ptr .align 1 add_param_1,
	.param .u64 .ptr .align 1 add_param_2,
	.param .u32 add_param_3
)
{
	.reg .pred 	%p<7>;
	.reg .b16 	%rs<16>;
	.reg .b32 	%r<31>;
	.reg .b64 	%rd<25>;

	ld.param.u64 	%rd4, [add_param_0];
	ld.param.u64 	%rd5, [add_param_1];
	ld.param.u64 	%rd6, [add_param_2];
	ld.param.u32 	%r12, [add_param_3];
	cvta.to.global.u64 	%rd1, %rd6;
	cvta.to.global.u64 	%rd2, %rd5;
	cvta.to.global.u64 	%rd3, %rd4;
	mov.u32 	%r13, %ctaid.x;
	mov.u32 	%r14, %ntid.x;
	mov.u32 	%r15, %tid.x;
	mad.lo.s32 	%r29, %r13, %r14, %r15;
	mov.u32 	%r16, %nctaid.x;
	mul.lo.s32 	%r2, %r16, %r14;
	setp.ge.s32 	%p1, %r29, %r12;
	@%p1 bra 	$L__BB0_7;
	add.s32 	%r17, %r29, %r2;
	max.s32 	%r18, %r12, %r17;
	setp.lt.s32 	%p2, %r17, %r12;
	selp.u32 	%r19, 1, 0, %p2;
	add.s32 	%r20, %r17, %r19;
	sub.s32 	%r21, %r18, %r20;
	div.u32 	%r22, %r21, %r2;
	add.s32 	%r3, %r22, %r19;
	and.b32  	%r23, %r3, 3;
	setp.eq.s32 	%p3, %r23, 3;
	@%p3 bra 	$L__BB0_4;
	add.s32 	%r24, %r3, 1;
	and.b32  	%r25, %r24, 3;
	neg.s32 	%r27, %r25;
$L__BB0_3:
	.pragma "nounroll";
	mul.wide.s32 	%rd7, %r29, 2;
	add.s64 	%rd8, %rd1, %rd7;
	add.s64 	%rd9, %rd2, %rd7;
	add.s64 	%rd10, %rd3, %rd7;
	ld.global.u16 	%rs2, [%rd10];
	ld.global.u16 	%rs3, [%rd9];
	// begin inline asm
	{ add.bf16 %rs1,%rs2,%rs3; }

	// end inline asm
	st.global.u16 	[%rd8], %rs1;
	add.s32 	%r29, %r29, %r2;
	add.s32 	%r27, %r27, 1;
	setp.ne.s32 	%p4, %r27, 0;
	@%p4 bra 	$L__BB0_3;
$L__BB0_4:
	setp.lt.u32 	%p5, %r3, 3;
	@%p5 bra 	$L__BB0_7;
	mul.wide.s32 	%rd15, %r2, 2;
	shl.b32 	%r26, %r2, 2;
$L__BB0_6:
	mul.wide.s32 	%rd11, %r29, 2;
	add.s64 	%rd12, %rd3, %rd11;
	ld.global.u16 	%rs5, [%rd12];
	add.s64 	%rd13, %rd2, %rd11;
	ld.global.u16 	%rs6, [%rd13];
	// begin inline asm
	{ add.bf16 %rs4,%rs5,%rs6; }

	// end inline asm
	add.s64 	%rd14, %rd1, %rd11;
	st.global.u16 	[%rd14], %rs4;
	add.s64 	%rd16, %rd12, %rd15;
	ld.global.u16 	%rs8, [%rd16];
	add.s64 	%rd17, %rd13, %rd15;
	ld.global.u16 	%rs9, [%rd17];
	// begin inline asm
	{ add.bf16 %rs7,%rs8,%rs9; }

	// end inline asm
	add.s64 	%rd18, %rd14, %rd15;
	st.global.u16 	[%rd18], %rs7;
	add.s64 	%rd19, %rd16, %rd15;
	ld.global.u16 	%rs11, [%rd19];
	add.s64 	%rd20, %rd17, %rd15;
	ld.global.u16 	%rs12, [%rd20];
	// begin inline asm
	{ add.bf16 %rs10,%rs11,%rs12; }

	// end inline asm
	add.s64 	%rd21, %rd18, %rd15;
	st.global.u16 	[%rd21], %rs10;
	add.s64 	%rd22, %rd19, %rd15;
	ld.global.u16 	%rs14, [%rd22];
	add.s64 	%rd23, %rd20, %rd15;
	ld.global.u16 	%rs15, [%rd23];
	// begin inline asm
	{ add.bf16 %rs13,%rs14,%rs15; }

	// end inline asm
	add.s64 	%rd24, %rd21, %rd15;
	st.global.u16 	[%rd24], %rs13;
	add.s32 	%r29, %r26, %r29;
	setp.lt.s32 	%p6, %r29, %r12;
	@%p6 bra 	$L__BB0_6;
$L__BB0_7:
	ret;

}


// ===== COMPILED SASS (sm_100) =====

	.target	sm_100

	.elftype	@"ET_EXEC"


//--------------------- .note.nv.tkinfo           --------------------------
	.section	.note.nv.tkinfo,"",@"SHT_NOTE"
	.sectionflags	@"SHF_NOTE_NV_TKINFO"
	.tkinfo
        /*0018*/ 	.word	0x00000002
        /*0030*/ 	.string	""
        /*0030*/ 	.string	"ptxas"
        /*0030*/ 	.string	"Cuda compilation tools, release 13.0, V13.0.88"
        /*0030*/ 	.string	"Build cuda_13.0.r13.0/compiler.36424714_0"
        /*0030*/ 	.string	"-arch sm_100 -m 64 "



//--------------------- .note.nv.cuinfo           --------------------------
	.section	.note.nv.cuinfo,"",@"SHT_NOTE"
	.sectionflags	@"SHF_NOTE_NV_CUINFO"
        /*0018*/ 	.short	0x0002
        /*001a*/ 	.short	0x0064
        /*001c*/ 	.short	0x0082
	.zero		2


//--------------------- .nv.info                  --------------------------
	.section	.nv.info,"",@"SHT_CUDA_INFO"
	.align	4


	//----- nvinfo : EIATTR_REGCOUNT
	.align		4
        /*0000*/ 	.byte	0x04, 0x2f
        /*0002*/ 	.short	(.L_1 - .L_0)
	.align		4
.L_0:
        /*0004*/ 	.word	index@(add)
        /*0008*/ 	.word	0x00000015


	//----- nvinfo : EIATTR_FRAME_SIZE
	.align		4
.L_1:
        /*000c*/ 	.byte	0x04, 0x11
        /*000e*/ 	.short	(.L_3 - .L_2)
	.align		4
.L_2:
        /*0010*/ 	.word	index@(add)
        /*0014*/ 	.word	0x00000000


	//----- nvinfo : EIATTR_MIN_STACK_SIZE
	.align		4
.L_3:
        /*0018*/ 	.byte	0x04, 0x12
        /*001a*/ 	.short	(.L_5 - .L_4)
	.align		4
.L_4:
        /*001c*/ 	.word	index@(add)
        /*0020*/ 	.word	0x00000000
.L_5:


//--------------------- .nv.compat                --------------------------
	.section	.nv.compat,"",@"SHT_CUDA_COMPAT_INFO"
	.align	4
        /*0000*/ 	.byte	0x02, 0x09, 0x00, 0x00, 0x02, 0x02, 0x01, 0x00, 0x02, 0x05, 0x05, 0x00, 0x03, 0x07, 0x01, 0x01
        /*0010*/ 	.byte	0x02, 0x03, 0x00, 0x00, 0x02, 0x06, 0x01, 0x00, 0x04, 0x0b, 0x08, 0x00, 0x09, 0x00, 0x00, 0x00
        /*0020*/ 	.byte	0x00, 0x00, 0x00, 0x00


//--------------------- .nv.info.add              --------------------------
	.section	.nv.info.add,"",@"SHT_CUDA_INFO"
	.sectionflags	@""
	.align	4


	//----- nvinfo : EIATTR_CUDA_API_VERSION
	.align		4
        /*0000*/ 	.byte	0x04, 0x37
        /*0002*/ 	.short	(.L_7 - .L_6)
.L_6:
        /*0004*/ 	.word	0x00000082


	//----- nvinfo : EIATTR_KPARAM_INFO
	.align		4
.L_7:
        /*0008*/ 	.byte	0x04, 0x17
        /*000a*/ 	.short	(.L_9 - .L_8)
.L_8:
        /*000c*/ 	.word	0x00000000
        /*0010*/ 	.short	0x0003
        /*0012*/ 	.short	0x0018
        /*0014*/ 	.byte	0x00, 0xf0, 0x11, 0x00


	//----- nvinfo : EIATTR_KPARAM_INFO
	.align		4
.L_9:
        /*0018*/ 	.byte	0x04, 0x17
        /*001a*/ 	.short	(.L_11 - .L_10)
.L_10:
        /*001c*/ 	.word	0x00000000
        /*0020*/ 	.short	0x0002
        /*0022*/ 	.short	0x0010
        /*0024*/ 	.byte	0x00, 0xf5, 0x21, 0x00


	//----- nvinfo : EIATTR_KPARAM_INFO
	.align		4
.L_11:
        /*0028*/ 	.byte	0x04, 0x17
        /*002a*/ 	.short	(.L_13 - .L_12)
.L_12:
        /*002c*/ 	.word	0x00000000
        /*0030*/ 	.short	0x0001
        /*0032*/ 	.short	0x0008
        /*0034*/ 	.byte	0x00, 0xf5, 0x21, 0x00


	//----- nvinfo : EIATTR_KPARAM_INFO
	.align		4
.L_13:
        /*0038*/ 	.byte	0x04, 0x17
        /*003a*/ 	.short	(.L_15 - .L_14)
.L_14:
        /*003c*/ 	.word	0x00000000
        /*0040*/ 	.short	0x0000
        /*0042*/ 	.short	0x0000
        /*0044*/ 	.byte	0x00, 0xf5, 0x21, 0x00


	//----- nvinfo : EIATTR_SPARSE_MMA_MASK
	.align		4
.L_15:
        /*0048*/ 	.byte	0x03, 0x50
        /*004a*/ 	.short	0x0000


	//----- nvinfo : EIATTR_MAXREG_COUNT
	.align		4
        /*004c*/ 	.byte	0x03, 0x1b
        /*004e*/ 	.short	0x00ff


	//----- nvinfo : EIATTR_MERCURY_ISA_VERSION
	.align		4
        /*0050*/ 	.byte	0x03, 0x5f
        /*0052*/ 	.short	0x0101


	//----- nvinfo : EIATTR_VRC_CTA_INIT_COUNT
	.align		4
        /*0054*/ 	.byte	0x02, 0x4a
	.zero		1
	.zero		1


	//----- nvinfo : EIATTR_EXIT_INSTR_OFFSETS
	.align		4
        /*0058*/ 	.byte	0x04, 0x1c
        /*005a*/ 	.short	(.L_17 - .L_16)


	//   ....[0]....
.L_16:
        /*005c*/ 	.word	0x00000090


	//   ....[1]....
        /*0060*/ 	.word	0x000003a0


	//   ....[2]....
        /*0064*/ 	.word	0x000005f0


	//----- nvinfo : EIATTR_CRS_STACK_SIZE
	.align		4
.L_17:
        /*0068*/ 	.byte	0x04, 0x1e
        /*006a*/ 	.short	(.L_19 - .L_18)
.L_18:
        /*006c*/ 	.word	0x00000000


	//----- nvinfo : EIATTR_CBANK_PARAM_SIZE
	.align		4
.L_19:
        /*0070*/ 	.byte	0x03, 0x19
        /*0072*/ 	.short	0x001c


	//----- nvinfo : EIATTR_PARAM_CBANK
	.align		4
        /*0074*/ 	.byte	0x04, 0x0a
        /*0076*/ 	.short	(.L_21 - .L_20)
	.align		4
.L_20:
        /*0078*/ 	.word	index@(.nv.constant0.add)
        /*007c*/ 	.short	0x0380
        /*007e*/ 	.short	0x001c


	//----- nvinfo : EIATTR_SW_WAR
	.align		4
.L_21:
        /*0080*/ 	.byte	0x04, 0x36
        /*0082*/ 	.short	(.L_23 - .L_22)
.L_22:
        /*0084*/ 	.word	0x00000008
.L_23:


//--------------------- .nv.callgraph             --------------------------
	.section	.nv.callgraph,"",@"SHT_CUDA_CALLGRAPH"
	.align	4
	.sectionentsize	8
	.align		4
        /*0000*/ 	.word	0x00000000
	.align		4
        /*0004*/ 	.word	0xffffffff
	.align		4
        /*0008*/ 	.word	0x00000000
	.align		4
        /*000c*/ 	.word	0xfffffffe
	.align		4
        /*0010*/ 	.word	0x00000000
	.align		4
        /*0014*/ 	.word	0xfffffffd
	.align		4
        /*0018*/ 	.word	0x00000000
	.align		4
        /*001c*/ 	.word	0xfffffffc


//--------------------- .text.add                 --------------------------
	.section	.text.add,"ax",@progbits
	.align	128
        .global         add
        .type           add,@function
        .size           add,(.L_x_5 - add)
        .other          add,@"STO_CUDA_ENTRY STV_DEFAULT"
add:
.text.add:
[----:B------:R-:W-:Y:S01]  /*0000*/  LDC R1, c[0x0][0x37c] ;  /* 0x0000df00ff017b82 */ /* 0x000fe20000000800 */
[----:B------:R-:W0:Y:S07]  /*0010*/  S2R R3, SR_TID.X ;  /* 0x0000000000037919 */ /* 0x000e2e0000002100 */
[----:B------:R-:W0:Y:S01]  /*0020*/  S2UR UR4, SR_CTAID.X ;  /* 0x00000000000479c3 */ /* 0x000e220000002500 */
[----:B------:R-:W1:Y:S07]  /*0030*/  LDCU UR6, c[0x0][0x398] ;  /* 0x00007300ff0677ac */ /* 0x000e6e0008000800 */
[----:B------:R-:W0:Y:S01]  /*0040*/  LDC R0, c[0x0][0x360] ;  /* 0x0000d800ff007b82 */ /* 0x000e220000000800 */
[----:B------:R-:W2:Y:S01]  /*0050*/  LDCU UR5, c[0x0][0x370] ;  /* 0x00006e00ff0577ac */ /* 0x000ea20008000800 */
[----:B0-----:R-:W-:-:S02]  /*0060*/  IMAD R3, R0, UR4, R3 ;  /* 0x0000000400037c24 */ /* 0x001fc4000f8e0203 */
[----:B--2---:R-:W-:-:S03]  /*0070*/  IMAD R0, R0, UR5, RZ ;  /* 0x0000000500007c24 */ /* 0x004fc6000f8e02ff */
[----:B-1----:R-:W-:-:S13]  /*0080*/  ISETP.GE.AND P0, PT, R3, UR6, PT ;  /* 0x0000000603007c0c */ /* 0x002fda000bf06270 */
[----:B------:R-:W-:Y:S05]  /*0090*/  @P0 EXIT ;  /* 0x000000000000094d */ /* 0x000fea0003800000 */
[----:B------:R-:W0:Y:S01]  /*00a0*/  I2F.U32.RP R8, R0 ;  /* 0x0000000000087306 */ /* 0x000e220000209000 */
[----:B------:R-:W-:Y:S01]  /*00b0*/  IADD3 R2, PT, PT, R0, R3, RZ ;  /* 0x0000000300027210 */ /* 0x000fe20007ffe0ff */
[----:B------:R-:W1:Y:S01]  /*00c0*/  LDCU.64 UR4, c[0x0][0x358] ;  /* 0x00006b00ff0477ac */ /* 0x000e620008000a00 */
[----:B------:R-:W-:Y:S01]  /*00d0*/  IADD3 R9, PT, PT, RZ, -R0, RZ ;  /* 0x80000000ff097210 */ /* 0x000fe20007ffe0ff */
[----:B------:R-:W-:Y:S01]  /*00e0*/  BSSY.RECONVERGENT B0, `(.L_x_0) ;  /* 0x000002b000007945 */ /* 0x000fe20003800200 */
[C---:B------:R-:W-:Y:S02]  /*00f0*/  ISETP.GE.AND P0, PT, R2.reuse, UR6, PT ;  /* 0x0000000602007c0c */ /* 0x040fe4000bf06270 */
[----:B------:R-:W-:Y:S02]  /*0100*/  VIMNMX R7, PT, PT, R2, UR6, !PT ;  /* 0x0000000602077c48 */ /* 0x000fe4000ffe0100 */
[----:B------:R-:W-:Y:S02]  /*0110*/  SEL R6, RZ, 0x1, P0 ;  /* 0x00000001ff067807 */ /* 0x000fe40000000000 */
[----:B------:R-:W-:-:S02]  /*0120*/  ISETP.NE.U32.AND P2, PT, R0, RZ, PT ;  /* 0x000000ff0000720c */ /* 0x000fc40003f45070 */
[----:B------:R-:W-:Y:S01]  /*0130*/  IADD3 R7, PT, PT, R7, -R2, -R6 ;  /* 0x8000000207077210 */ /* 0x000fe20007ffe806 */
[----:B0-----:R-:W0:Y:S02]  /*0140*/  MUFU.RCP R8, R8 ;  /* 0x0000000800087308 */ /* 0x001e240000001000 */
[----:B0-----:R-:W-:-:S06]  /*0150*/  IADD3 R4, PT, PT, R8, 0xffffffe, RZ ;  /* 0x0ffffffe08047810 */ /* 0x001fcc0007ffe0ff */
[----:B------:R0:W2:Y:S02]  /*0160*/  F2I.FTZ.U32.TRUNC.NTZ R5, R4 ;  /* 0x0000000400057305 */ /* 0x0000a4000021f000 */
[----:B0-----:R-:W-:Y:S02]  /*0170*/  HFMA2 R4, -RZ, RZ, 0, 0 ;  /* 0x00000000ff047431 */ /* 0x001fe400000001ff */
[----:B--2---:R-:W-:-:S04]  /*0180*/  IMAD R9, R9, R5, RZ ;  /* 0x0000000509097224 */ /* 0x004fc800078e02ff */
[----:B------:R-:W-:-:S06]  /*0190*/  IMAD.HI.U32 R8, R5, R9, R4 ;  /* 0x0000000905087227 */ /* 0x000fcc00078e0004 */
[----:B------:R-:W-:-:S05]  /*01a0*/  IMAD.HI.U32 R5, R8, R7, RZ ;  /* 0x0000000708057227 */ /* 0x000fca00078e00ff */
[----:B------:R-:W-:-:S05]  /*01b0*/  IADD3 R2, PT, PT, -R5, RZ, RZ ;  /* 0x000000ff05027210 */ /* 0x000fca0007ffe1ff */
[----:B------:R-:W-:-:S05]  /*01c0*/  IMAD R7, R0, R2, R7 ;  /* 0x0000000200077224 */ /* 0x000fca00078e0207 */
[----:B------:R-:W-:-:S13]  /*01d0*/  ISETP.GE.U32.AND P0, PT, R7, R0, PT ;  /* 0x000000000700720c */ /* 0x000fda0003f06070 */
[----:B------:R-:W-:Y:S01]  /*01e0*/  @P0 IADD3 R7, PT, PT, -R0, R7, RZ ;  /* 0x0000000700070210 */ /* 0x000fe20007ffe1ff */
[----:B------:R-:W-:-:S03]  /*01f0*/  @P0 VIADD R5, R5, 0x1 ;  /* 0x0000000105050836 */ /* 0x000fc60000000000 */
[----:B------:R-:W-:-:S13]  /*0200*/  ISETP.GE.U32.AND P1, PT, R7, R0, PT ;  /* 0x000000000700720c */ /* 0x000fda0003f26070 */
[----:B------:R-:W-:Y:S02]  /*0210*/  @P1 IADD3 R5, PT, PT, R5, 0x1, RZ ;  /* 0x0000000105051810 */ /* 0x000fe40007ffe0ff */
[----:B------:R-:W-:-:S04]  /*0220*/  @!P2 LOP3.LUT R5, RZ, R0, RZ, 0x33, !PT ;  /* 0x00000000ff05a212 */ /* 0x000fc800078e33ff */
[----:B------:R-:W-:-:S04]  /*0230*/  IADD3 R2, PT, PT, R6, R5, RZ ;  /* 0x0000000506027210 */ /* 0x000fc80007ffe0ff */
[C---:B------:R-:W-:Y:S02]  /*0240*/  LOP3.LUT R4, R2.reuse, 0x3, RZ, 0xc0, !PT ;  /* 0x0000000302047812 */ /* 0x040fe400078ec0ff */
[----:B------:R-:W-:Y:S02]  /*0250*/  ISETP.GE.U32.AND P1, PT, R2, 0x3, PT ;  /* 0x000000030200780c */ /* 0x000fe40003f26070 */
[----:B------:R-:W-:-:S13]  /*0260*/  ISETP.NE.AND P0, PT, R4, 0x3, PT ;  /* 0x000000030400780c */ /* 0x000fda0003f05270 */
[----:B-1----:R-:W-:Y:S05]  /*0270*/  @!P0 BRA `(.L_x_1) ;  /* 0x0000000000448947 */ /* 0x002fea0003800000 */
[----:B------:R-:W0:Y:S01]  /*0280*/  LDC.64 R4, c[0x0][0x390] ;  /* 0x0000e400ff047b82 */ /* 0x000e220000000a00 */
[----:B------:R-:W-:-:S04]  /*0290*/  IADD3 R2, PT, PT, R2, 0x1, RZ ;  /* 0x0000000102027810 */ /* 0x000fc80007ffe0ff */
[----:B------:R-:W-:-:S03]  /*02a0*/  LOP3.LUT R2, R2, 0x3, RZ, 0xc0, !PT ;  /* 0x0000000302027812 */ /* 0x000fc600078ec0ff */
[----:B------:R-:W1:Y:S02]  /*02b0*/  LDC.64 R6, c[0x0][0x380] ;  /* 0x0000e000ff067b82 */ /* 0x000e640000000a00 */
[----:B------:R-:W-:-:S06]  /*02c0*/  IMAD.MOV R2, RZ, RZ, -R2 ;  /* 0x000000ffff027224 */ /* 0x000fcc00078e0a02 */
[----:B------:R-:W2:Y:S02]  /*02d0*/  LDC.64 R8, c[0x0][0x388] ;  /* 0x0000e200ff087b82 */ /* 0x000ea40000000a00 */
.L_x_2:
[----:B--23--:R-:W-:-:S04]  /*02e0*/  IMAD.WIDE R12, R3, 0x2, R8 ;  /* 0x00000002030c7825 */ /* 0x00cfc800078e0208 */
[C---:B-1----:R-:W-:Y:S02]  /*02f0*/  IMAD.WIDE R14, R3.reuse, 0x2, R6 ;  /* 0x00000002030e7825 */ /* 0x042fe400078e0206 */
[----:B------:R-:W2:Y:S04]  /*0300*/  LDG.E.U16 R13, desc[UR4][R12.64] ;  /* 0x000000040c0d7981 */ /* 0x000ea8000c1e1500 */
[----:B------:R-:W2:Y:S01]  /*0310*/  LDG.E.U16 R14, desc[UR4][R14.64] ;  /* 0x000000040e0e7981 */ /* 0x000ea2000c1e1500 */
[----:B0-----:R-:W-:Y:S01]  /*0320*/  IMAD.WIDE R10, R3, 0x2, R4 ;  /* 0x00000002030a7825 */ /* 0x001fe200078e0204 */
[----:B------:R-:W-:Y:S02]  /*0330*/  IADD3 R2, PT, PT, R2, 0x1, RZ ;  /* 0x0000000102027810 */ /* 0x000fe40007ffe0ff */
[----:B------:R-:W-:-:S02]  /*0340*/  IADD3 R3, PT, PT, R0, R3, RZ ;  /* 0x0000000300037210 */ /* 0x000fc40007ffe0ff */
[----:B------:R-:W-:Y:S01]  /*0350*/  ISETP.NE.AND P0, PT, R2, RZ, PT ;  /* 0x000000ff0200720c */ /* 0x000fe20003f05270 */
[----:B--2---:R-:W-:-:S05]  /*0360*/  HADD2.BF16_V2 R13, R14.H0_H0, R13.H0_H0 ;  /* 0x2000000d0e0d7230 */ /* 0x004fca0000200800 */
[----:B------:R3:W-:Y:S07]  /*0370*/  STG.E.U16 desc[UR4][R10.64], R13 ;  /* 0x0000000d0a007986 */ /* 0x0007ee000c101504 */
[----:B------:R-:W-:Y:S05]  /*0380*/  @P0 BRA `(.L_x_2) ;  /* 0xfffffffc00d40947 */ /* 0x000fea000383ffff */
.L_x_1:
[----:B------:R-:W-:Y:S05]  /*0390*/  BSYNC.RECONVERGENT B0 ;  /* 0x0000000000007941 */ /* 0x000fea0003800200 */
.L_x_0:
[----:B------:R-:W-:Y:S05]  /*03a0*/  @!P1 EXIT ;  /* 0x000000000000994d */ /* 0x000fea0003800000 */
.L_x_3:
[----:B0-----:R-:W0:Y:S08]  /*03b0*/  LDC.64 R4, c[0x0][0x380] ;  /* 0x0000e000ff047b82 */ /* 0x001e300000000a00 */
[----:B------:R-:W3:Y:S01]  /*03c0*/  LDC.64 R6, c[0x0][0x388] ;  /* 0x0000e200ff067b82 */ /* 0x000ee20000000a00 */
[----:B0-----:R-:W-:-:S07]  /*03d0*/  IMAD.WIDE R8, R3, 0x2, R4 ;  /* 0x0000000203087825 */ /* 0x001fce00078e0204 */
[----:B------:R-:W0:Y:S01]  /*03e0*/  LDC.64 R4, c[0x0][0x390] ;  /* 0x0000e400ff047b82 */ /* 0x000e220000000a00 */
[----:B------:R-:W2:Y:S01]  /*03f0*/  LDG.E.U16 R2, desc[UR4][R8.64] ;  /* 0x0000000408027981 */ /* 0x000ea2000c1e1500 */
[----:B---3--:R-:W-:-:S05]  /*0400*/  IMAD.WIDE R10, R3, 0x2, R6 ;  /* 0x00000002030a7825 */ /* 0x008fca00078e0206 */
[----:B------:R-:W2:Y:S01]  /*0410*/  LDG.E.U16 R7, desc[UR4][R10.64] ;  /* 0x000000040a077981 */ /* 0x000ea2000c1e1500 */
[----:B0-----:R-:W-:-:S04]  /*0420*/  IMAD.WIDE R14, R3, 0x2, R4 ;  /* 0x00000002030e7825 */ /* 0x001fc800078e0204 */
[----:B------:R-:W-:-:S04]  /*0430*/  IMAD.WIDE R4, R0, 0x2, R8 ;  /* 0x0000000200047825 */ /* 0x000fc800078e0208 */
[----:B--2---:R-:W-:Y:S02]  /*0440*/  HADD2.BF16_V2 R2, R2.H0_H0, R7.H0_H0 ;  /* 0x2000000702027230 */ /* 0x004fe40000200800 */
[----:B------:R-:W-:-:S03]  /*0450*/  IMAD.WIDE R6, R0, 0x2, R10 ;  /* 0x0000000200067825 */ /* 0x000fc600078e020a */
[----:B------:R-:W-:-:S05]  /*0460*/  PRMT R16, R2, 0x7610, R16 ;  /* 0x0000761002107816 */ /* 0x000fca0000000010 */
[----:B------:R0:W-:Y:S04]  /*0470*/  STG.E.U16 desc[UR4][R14.64], R16 ;  /* 0x000000100e007986 */ /* 0x0001e8000c101504 */
[----:B------:R-:W2:Y:S04]  /*0480*/  LDG.E.U16 R2, desc[UR4][R4.64] ;  /* 0x0000000404027981 */ /* 0x000ea8000c1e1500 */
[----:B------:R-:W2:Y:S01]  /*0490*/  LDG.E.U16 R13, desc[UR4][R6.64] ;  /* 0x00000004060d7981 */ /* 0x000ea2000c1e1500 */
[----:B------:R-:W-:-:S04]  /*04a0*/  IMAD.WIDE R8, R0, 0x2, R14 ;  /* 0x0000000200087825 */ /* 0x000fc800078e020e */
        /* <DEDUP_REMOVED lines=9> */
[----:B0-----:R-:W-:-:S04]  /*0540*/  IMAD.WIDE R14, R0, 0x2, R12 ;  /* 0x00000002000e7825 */ /* 0x001fc800078e020c */
[----:B--2---:R-:W-:-:S05]  /*0550*/  HADD2.BF16_V2 R2, R2.H0_H0, R17.H0_H0 ;  /* 0x2000001102027230 */ /* 0x004fca0000200800 */
[----:B------:R0:W-:Y:S04]  /*0560*/  STG.E.U16 desc[UR4][R4.64], R2 ;  /* 0x0000000204007986 */ /* 0x0001e8000c101504 */
[----:B------:R-:W2:Y:S04]  /*0570*/  LDG.E.U16 R6, desc[UR4][R6.64] ;  /* 0x0000000406067981 */ /* 0x000ea8000c1e1500 */
[----:B------:R-:W2:Y:S01]  /*0580*/  LDG.E.U16 R15, desc[UR4][R14.64] ;  /* 0x000000040e0f7981 */ /* 0x000ea2000c1e1500 */
[C---:B-1----:R-:W-:Y:S01]  /*0590*/  IMAD.WIDE R8, R0.reuse, 0x2, R4 ;  /* 0x0000000200087825 */ /* 0x042fe200078e0204 */
[----:B------:R-:W-:-:S04]  /*05a0*/  LEA R3, R0, R3, 0x2 ;  /* 0x0000000300037211 */ /* 0x000fc800078e10ff */
[----:B------:R-:W-:Y:S01]  /*05b0*/  ISETP.GE.AND P0, PT, R3, UR6, PT ;  /* 0x0000000603007c0c */ /* 0x000fe2000bf06270 */
[----:B--2---:R-:W-:-:S05]  /*05c0*/  HADD2.BF16_V2 R15, R6.H0_H0, R15.H0_H0 ;  /* 0x2000000f060f7230 */ /* 0x004fca0000200800 */
[----:B------:R0:W-:Y:S07]  /*05d0*/  STG.E.U16 desc[UR4][R8.64], R15 ;  /* 0x0000000f08007986 */ /* 0x0001ee000c101504 */
[----:B------:R-:W-:Y:S05]  /*05e0*/  @!P0 BRA `(.L_x_3) ;  /* 0xfffffffc00708947 */ /* 0x000fea000383ffff */
[----:B------:R-:W-:Y:S05]  /*05f0*/  EXIT ;  /* 0x000000000000794d */ /* 0x000fea0003800000 */
.L_x_4:
[----:B------:R-:W-:-:S00]  /*0600*/  BRA `(.L_x_4) ;  /* 0xfffffffc00fc7947 */ /* 0x000fc0000383ffff */
[----:B------:R-:W-:-:S00]  /*0610*/  NOP ;  /* 0x0000000000007918 */ /* 0x000fc00000000000 */
        /* <DEDUP_REMOVED lines=14> */
.L_x_5:


//--------------------- .nv.shared.reserved.0     --------------------------
	.section	.nv.shared.reserved.0,"aw",@nobits
	.weak		__nv_reservedSMEM_offset_0_alias
	.size		__nv_reservedSMEM_offset_0_alias, 0, 64
	.other		__nv_reservedSMEM_offset_0_alias,@"STO_CUDA_RESERVED_SHARED STV_DEFAULT"
__nv_reservedSMEM_offset_0_alias:
	.zero		0
	.zero		64


//--------------------- .nv.constant0.add         --------------------------
	.section	.nv.constant0.add,"a",@progbits
	.sectionflags	@""
	.align	4
.nv.constant0.add:
	.zero		924


//--------------------- SYMBOLS --------------------------

	.type		.nv.reservedSmem.offset0,@object
	.size		.nv.reservedSmem.offset0,0x4
